//
// Generated by NVIDIA NVVM Compiler
//
// Compiler Build ID: CL-36424714
// Cuda compilation tools, release 13.0, V13.0.88
// Based on NVVM 20.0.0
//

.version 9.0
.target sm_100
.address_size 64

	// .globl	_Z13gpu_mergesortPlS_lllP4dim3S1_

.visible .entry _Z13gpu_mergesortPlS_lllP4dim3S1_(
	.param .u64 .ptr .align 1 _Z13gpu_mergesortPlS_lllP4dim3S1__param_0,
	.param .u64 .ptr .align 1 _Z13gpu_mergesortPlS_lllP4dim3S1__param_1,
	.param .u64 _Z13gpu_mergesortPlS_lllP4dim3S1__param_2,
	.param .u64 _Z13gpu_mergesortPlS_lllP4dim3S1__param_3,
	.param .u64 _Z13gpu_mergesortPlS_lllP4dim3S1__param_4,
	.param .u64 .ptr .align 1 _Z13gpu_mergesortPlS_lllP4dim3S1__param_5,
	.param .u64 .ptr .align 1 _Z13gpu_mergesortPlS_lllP4dim3S1__param_6
)
{
	.reg .pred 	%p<12>;
	.reg .b32 	%r<19>;
	.reg .b64 	%rd<62>;

	ld.param.u64 	%rd31, [_Z13gpu_mergesortPlS_lllP4dim3S1__param_0];
	ld.param.u64 	%rd27, [_Z13gpu_mergesortPlS_lllP4dim3S1__param_1];
	ld.param.u64 	%rd32, [_Z13gpu_mergesortPlS_lllP4dim3S1__param_2];
	ld.param.u64 	%rd29, [_Z13gpu_mergesortPlS_lllP4dim3S1__param_3];
	ld.param.u64 	%rd30, [_Z13gpu_mergesortPlS_lllP4dim3S1__param_4];
	ld.param.u64 	%rd33, [_Z13gpu_mergesortPlS_lllP4dim3S1__param_5];
	ld.param.u64 	%rd34, [_Z13gpu_mergesortPlS_lllP4dim3S1__param_6];
	cvta.to.global.u64 	%rd1, %rd31;
	cvta.to.global.u64 	%rd35, %rd34;
	cvta.to.global.u64 	%rd36, %rd33;
	mov.u32 	%r1, %tid.x;
	mov.u32 	%r2, %tid.y;
	ld.global.u32 	%r3, [%rd36];
	mov.u32 	%r4, %tid.z;
	ld.global.u32 	%r5, [%rd36+4];
	mul.lo.s32 	%r6, %r5, %r3;
	mov.u32 	%r7, %ctaid.x;
	ld.global.u32 	%r8, [%rd36+8];
	mul.lo.s32 	%r9, %r6, %r8;
	mov.u32 	%r10, %ctaid.y;
	ld.global.u32 	%r11, [%rd35+8];
	mov.u32 	%r12, %ctaid.z;
	ld.global.u32 	%r13, [%rd35+4];
	mad.lo.s32 	%r14, %r13, %r12, %r10;
	mad.lo.s32 	%r15, %r14, %r11, %r7;
	mad.lo.s32 	%r16, %r3, %r2, %r1;
	mad.lo.s32 	%r17, %r6, %r4, %r16;
	mad.lo.s32 	%r18, %r9, %r15, %r17;
	cvt.u64.u32 	%rd37, %r18;
	mul.lo.s64 	%rd38, %rd30, %rd29;
	mul.lo.s64 	%rd55, %rd38, %rd37;
	setp.lt.s64 	%p1, %rd30, 1;
	setp.ge.s64 	%p2, %rd55, %rd32;
	or.pred  	%p3, %p1, %p2;
	@%p3 bra 	$L__BB0_13;
	cvta.to.global.u64 	%rd3, %rd27;
	mov.b64 	%rd52, 0;
$L__BB0_2:
	add.s64 	%rd6, %rd55, %rd29;
	min.s64 	%rd7, %rd6, %rd32;
	setp.ge.s64 	%p4, %rd55, %rd7;
	@%p4 bra 	$L__BB0_12;
	shr.s64 	%rd41, %rd29, 1;
	add.s64 	%rd42, %rd55, %rd41;
	min.s64 	%rd8, %rd42, %rd32;
	shl.b64 	%rd43, %rd55, 3;
	add.s64 	%rd54, %rd3, %rd43;
	mov.u64 	%rd56, %rd8;
	mov.u64 	%rd57, %rd55;
$L__BB0_4:
	setp.lt.s64 	%p5, %rd57, %rd8;
	@%p5 bra 	$L__BB0_7;
	shl.b64 	%rd44, %rd56, 3;
	add.s64 	%rd45, %rd1, %rd44;
	ld.global.u64 	%rd59, [%rd45];
$L__BB0_6:
	st.global.u64 	[%rd54], %rd59;
	add.s64 	%rd56, %rd56, 1;
	bra.uni 	$L__BB0_11;
$L__BB0_7:
	setp.lt.s64 	%p6, %rd56, %rd7;
	@%p6 bra 	$L__BB0_9;
	shl.b64 	%rd46, %rd57, 3;
	add.s64 	%rd47, %rd1, %rd46;
	ld.global.u64 	%rd58, [%rd47];
	bra.uni 	$L__BB0_10;
$L__BB0_9:
	shl.b64 	%rd48, %rd57, 3;
	add.s64 	%rd49, %rd1, %rd48;
	ld.global.u64 	%rd58, [%rd49];
	shl.b64 	%rd50, %rd56, 3;
	add.s64 	%rd51, %rd1, %rd50;
	ld.global.u64 	%rd59, [%rd51];
	setp.ge.s64 	%p7, %rd58, %rd59;
	@%p7 bra 	$L__BB0_6;
$L__BB0_10:
	st.global.u64 	[%rd54], %rd58;
	add.s64 	%rd57, %rd57, 1;
$L__BB0_11:
	add.s64 	%rd55, %rd55, 1;
	add.s64 	%rd54, %rd54, 8;
	setp.lt.s64 	%p8, %rd55, %rd7;
	@%p8 bra 	$L__BB0_4;
$L__BB0_12:
	add.s64 	%rd52, %rd52, 1;
	setp.lt.s64 	%p9, %rd52, %rd30;
	setp.lt.s64 	%p10, %rd6, %rd32;
	and.pred  	%p11, %p9, %p10;
	mov.u64 	%rd55, %rd6;
	@%p11 bra 	$L__BB0_2;
$L__BB0_13:
	ret;

}


// ===== COMPILED SASS (sm_100) =====

	.target	sm_100

	.elftype	@"ET_EXEC"


//--------------------- .note.nv.tkinfo           --------------------------
	.section	.note.nv.tkinfo,"",@"SHT_NOTE"
	.sectionflags	@"SHF_NOTE_NV_TKINFO"
	.tkinfo
        /*0018*/ 	.word	0x00000002
        /*0030*/ 	.string	""
        /*0030*/ 	.string	"ptxas"
        /*0030*/ 	.string	"Cuda compilation tools, release 13.0, V13.0.88"
        /*0030*/ 	.string	"Build cuda_13.0.r13.0/compiler.36424714_0"
        /*0030*/ 	.string	"-arch sm_100 -m 64 "



//--------------------- .note.nv.cuinfo           --------------------------
	.section	.note.nv.cuinfo,"",@"SHT_NOTE"
	.sectionflags	@"SHF_NOTE_NV_CUINFO"
        /*0018*/ 	.short	0x0002
        /*001a*/ 	.short	0x0064
        /*001c*/ 	.short	0x0082
	.zero		2


//--------------------- .nv.info                  --------------------------
	.section	.nv.info,"",@"SHT_CUDA_INFO"
	.align	4


	//----- nvinfo : EIATTR_REGCOUNT
	.align		4
        /*0000*/ 	.byte	0x04, 0x2f
        /*0002*/ 	.short	(.L_1 - .L_0)
	.align		4
.L_0:
        /*0004*/ 	.word	index@(_Z13gpu_mergesortPlS_lllP4dim3S1_)
        /*0008*/ 	.word	0x00000017


	//----- nvinfo : EIATTR_FRAME_SIZE
	.align		4
.L_1:
        /*000c*/ 	.byte	0x04, 0x11
        /*000e*/ 	.short	(.L_3 - .L_2)
	.align		4
.L_2:
        /*0010*/ 	.word	index@(_Z13gpu_mergesortPlS_lllP4dim3S1_)
        /*0014*/ 	.word	0x00000000


	//----- nvinfo : EIATTR_MIN_STACK_SIZE
	.align		4
.L_3:
        /*0018*/ 	.byte	0x04, 0x12
        /*001a*/ 	.short	(.L_5 - .L_4)
	.align		4
.L_4:
        /*001c*/ 	.word	index@(_Z13gpu_mergesortPlS_lllP4dim3S1_)
        /*0020*/ 	.word	0x00000000
.L_5:


//--------------------- .nv.compat                --------------------------
	.section	.nv.compat,"",@"SHT_CUDA_COMPAT_INFO"
	.align	4
        /*0000*/ 	.byte	0x02, 0x09, 0x00, 0x00, 0x02, 0x02, 0x01, 0x00, 0x02, 0x05, 0x05, 0x00, 0x03, 0x07, 0x01, 0x01
        /*0010*/ 	.byte	0x02, 0x03, 0x00, 0x00, 0x02, 0x06, 0x01, 0x00, 0x04, 0x0b, 0x08, 0x00, 0x09, 0x00, 0x00, 0x00
        /*0020*/ 	.byte	0x00, 0x00, 0x00, 0x00


//--------------------- .nv.info._Z13gpu_mergesortPlS_lllP4dim3S1_ --------------------------
	.section	.nv.info._Z13gpu_mergesortPlS_lllP4dim3S1_,"",@"SHT_CUDA_INFO"
	.sectionflags	@""
	.align	4


	//----- nvinfo : EIATTR_CUDA_API_VERSION
	.align		4
        /*0000*/ 	.byte	0x04, 0x37
        /*0002*/ 	.short	(.L_7 - .L_6)
.L_6:
        /*0004*/ 	.word	0x00000082


	//----- nvinfo : EIATTR_KPARAM_INFO
	.align		4
.L_7:
        /*0008*/ 	.byte	0x04, 0x17
        /*000a*/ 	.short	(.L_9 - .L_8)
.L_8:
        /*000c*/ 	.word	0x00000000
        /*0010*/ 	.short	0x0006
        /*0012*/ 	.short	0x0030
        /*0014*/ 	.byte	0x00, 0xf5, 0x21, 0x00


	//----- nvinfo : EIATTR_KPARAM_INFO
	.align		4
.L_9:
        /*0018*/ 	.byte	0x04, 0x17
        /*001a*/ 	.short	(.L_11 - .L_10)
.L_10:
        /*001c*/ 	.word	0x00000000
        /*0020*/ 	.short	0x0005
        /*0022*/ 	.short	0x0028
        /*0024*/ 	.byte	0x00, 0xf5, 0x21, 0x00


	//----- nvinfo : EIATTR_KPARAM_INFO
	.align		4
.L_11:
        /*0028*/ 	.byte	0x04, 0x17
        /*002a*/ 	.short	(.L_13 - .L_12)
.L_12:
        /*002c*/ 	.word	0x00000000
        /*0030*/ 	.short	0x0004
        /*0032*/ 	.short	0x0020
        /*0034*/ 	.byte	0x00, 0xf0, 0x21, 0x00


	//----- nvinfo : EIATTR_KPARAM_INFO
	.align		4
.L_13:
        /*0038*/ 	.byte	0x04, 0x17
        /*003a*/ 	.short	(.L_15 - .L_14)
.L_14:
        /*003c*/ 	.word	0x00000000
        /*0040*/ 	.short	0x0003
        /*0042*/ 	.short	0x0018
        /*0044*/ 	.byte	0x00, 0xf0, 0x21, 0x00


	//----- nvinfo : EIATTR_KPARAM_INFO
	.align		4
.L_15:
        /*0048*/ 	.byte	0x04, 0x17
        /*004a*/ 	.short	(.L_17 - .L_16)
.L_16:
        /*004c*/ 	.word	0x00000000
        /*0050*/ 	.short	0x0002
        /*0052*/ 	.short	0x0010
        /*0054*/ 	.byte	0x00, 0xf0, 0x21, 0x00


	//----- nvinfo : EIATTR_KPARAM_INFO
	.align		4
.L_17:
        /*0058*/ 	.byte	0x04, 0x17
        /*005a*/ 	.short	(.L_19 - .L_18)
.L_18:
        /*005c*/ 	.word	0x00000000
        /*0060*/ 	.short	0x0001
        /*0062*/ 	.short	0x0008
        /*0064*/ 	.byte	0x00, 0xf5, 0x21, 0x00


	//----- nvinfo : EIATTR_KPARAM_INFO
	.align		4
.L_19:
        /*0068*/ 	.byte	0x04, 0x17
        /*006a*/ 	.short	(.L_21 - .L_20)
.L_20:
        /*006c*/ 	.word	0x00000000
        /*0070*/ 	.short	0x0000
        /*0072*/ 	.short	0x0000
        /*0074*/ 	.byte	0x00, 0xf5, 0x21, 0x00


	//----- nvinfo : EIATTR_SPARSE_MMA_MASK
	.align		4
.L_21:
        /*0078*/ 	.byte	0x03, 0x50
        /*007a*/ 	.short	0x0000


	//----- nvinfo : EIATTR_MAXREG_COUNT
	.align		4
        /*007c*/ 	.byte	0x03, 0x1b
        /*007e*/ 	.short	0x00ff


	//----- nvinfo : EIATTR_MERCURY_ISA_VERSION
	.align		4
        /*0080*/ 	.byte	0x03, 0x5f
        /*0082*/ 	.short	0x0101


	//----- nvinfo : EIATTR_VRC_CTA_INIT_COUNT
	.align		4
        /*0084*/ 	.byte	0x02, 0x4a
	.zero		1
	.zero		1


	//----- nvinfo : EIATTR_EXIT_INSTR_OFFSETS
	.align		4
        /*0088*/ 	.byte	0x04, 0x1c
        /*008a*/ 	.short	(.L_23 - .L_22)


	//   ....[0]....
.L_22:
        /*008c*/ 	.word	0x00000230


	//   ....[1]....
        /*0090*/ 	.word	0x00000790


	//----- nvinfo : EIATTR_CRS_STACK_SIZE
	.align		4
.L_23:
        /*0094*/ 	.byte	0x04, 0x1e
        /*0096*/ 	.short	(.L_25 - .L_24)
.L_24:
        /*0098*/ 	.word	0x00000000


	//----- nvinfo : EIATTR_CBANK_PARAM_SIZE
	.align		4
.L_25:
        /*009c*/ 	.byte	0x03, 0x19
        /*009e*/ 	.short	0x0038


	//----- nvinfo : EIATTR_PARAM_CBANK
	.align		4
        /*00a0*/ 	.byte	0x04, 0x0a
        /*00a2*/ 	.short	(.L_27 - .L_26)
	.align		4
.L_26:
        /*00a4*/ 	.word	index@(.nv.constant0._Z13gpu_mergesortPlS_lllP4dim3S1_)
        /*00a8*/ 	.short	0x0380
        /*00aa*/ 	.short	0x0038


	//----- nvinfo : EIATTR_SW_WAR
	.align		4
.L_27:
        /*00ac*/ 	.byte	0x04, 0x36
        /*00ae*/ 	.short	(.L_29 - .L_28)
.L_28:
        /*00b0*/ 	.word	0x00000008
.L_29:


//--------------------- .nv.callgraph             --------------------------
	.section	.nv.callgraph,"",@"SHT_CUDA_CALLGRAPH"
	.align	4
	.sectionentsize	8
	.align		4
        /*0000*/ 	.word	0x00000000
	.align		4
        /*0004*/ 	.word	0xffffffff
	.align		4
        /*0008*/ 	.word	0x00000000
	.align		4
        /*000c*/ 	.word	0xfffffffe
	.align		4
        /*0010*/ 	.word	0x00000000
	.align		4
        /*0014*/ 	.word	0xfffffffd
	.align		4
        /*0018*/ 	.word	0x00000000
	.align		4
        /*001c*/ 	.word	0xfffffffc


//--------------------- .text._Z13gpu_mergesortPlS_lllP4dim3S1_ --------------------------
	.section	.text._Z13gpu_mergesortPlS_lllP4dim3S1_,"ax",@progbits
	.align	128
        .global         _Z13gpu_mergesortPlS_lllP4dim3S1_
        .type           _Z13gpu_mergesortPlS_lllP4dim3S1_,@function
        .size           _Z13gpu_mergesortPlS_lllP4dim3S1_,(.L_x_12 - _Z13gpu_mergesortPlS_lllP4dim3S1_)
        .other          _Z13gpu_mergesortPlS_lllP4dim3S1_,@"STO_CUDA_ENTRY STV_DEFAULT"
_Z13gpu_mergesortPlS_lllP4dim3S1_:
.text._Z13gpu_mergesortPlS_lllP4dim3S1_:
[----:B------:R-:W-:Y:S08]  /*0000*/  LDC R1, c[0x0][0x37c] ;  /* 0x0000df00ff017b82 */ /* 0x000ff00000000800 */
[----:B------:R-:W0:Y:S01]  /*0010*/  LDC.64 R4, c[0x0][0x3a8] ;  /* 0x0000ea00ff047b82 */ /* 0x000e220000000a00 */
[----:B------:R-:W0:Y:S07]  /*0020*/  LDCU.64 UR4, c[0x0][0x358] ;  /* 0x00006b00ff0477ac */ /* 0x000e2e0008000a00 */
[----:B------:R-:W1:Y:S01]  /*0030*/  LDC.64 R6, c[0x0][0x3b0] ;  /* 0x0000ec00ff067b82 */ /* 0x000e620000000a00 */
[----:B------:R-:W2:Y:S01]  /*0040*/  S2R R13, SR_TID.X ;  /* 0x00000000000d7919 */ /* 0x000ea20000002100 */
[----:B------:R-:W3:Y:S01]  /*0050*/  LDCU.128 UR8, c[0x0][0x390] ;  /* 0x00007200ff0877ac */ /* 0x000ee20008000c00 */
[----:B------:R-:W2:Y:S05]  /*0060*/  S2R R12, SR_TID.Y ;  /* 0x00000000000c7919 */ /* 0x000eaa0000002200 */
[----:B------:R-:W4:Y:S01]  /*0070*/  LDC.64 R2, c[0x0][0x3a0] ;  /* 0x0000e800ff027b82 */ /* 0x000f220000000a00 */
[----:B0-----:R-:W2:Y:S04]  /*0080*/  LDG.E R0, desc[UR4][R4.64] ;  /* 0x0000000404007981 */ /* 0x001ea8000c1e1900 */
[----:B------:R-:W5:Y:S04]  /*0090*/  LDG.E R9, desc[UR4][R4.64+0x4] ;  /* 0x0000040404097981 */ /* 0x000f68000c1e1900 */
[----:B-1----:R-:W5:Y:S04]  /*00a0*/  LDG.E R11, desc[UR4][R6.64+0x4] ;  /* 0x00000404060b7981 */ /* 0x002f68000c1e1900 */
[----:B------:R3:W5:Y:S04]  /*00b0*/  LDG.E R8, desc[UR4][R4.64+0x8] ;  /* 0x0000080404087981 */ /* 0x000768000c1e1900 */
[----:B------:R0:W5:Y:S01]  /*00c0*/  LDG.E R10, desc[UR4][R6.64+0x8] ;  /* 0x00000804060a7981 */ /* 0x000162000c1e1900 */
[----:B------:R-:W1:Y:S01]  /*00d0*/  S2UR UR7, SR_CTAID.Y ;  /* 0x00000000000779c3 */ /* 0x000e620000002600 */
[C---:B----4-:R-:W-:Y:S01]  /*00e0*/  ISETP.LT.U32.AND P0, PT, R2.reuse, 0x1, PT ;  /* 0x000000010200780c */ /* 0x050fe20003f01070 */
[----:B------:R-:W1:Y:S01]  /*00f0*/  S2R R16, SR_CTAID.Z ;  /* 0x0000000000107919 */ /* 0x000e620000002700 */
[----:B---3--:R-:W-:Y:S01]  /*0100*/  IMAD.WIDE.U32 R4, R2, UR10, RZ ;  /* 0x0000000a02047c25 */ /* 0x008fe2000f8e00ff */
[----:B------:R-:W3:Y:S04]  /*0110*/  S2R R14, SR_TID.Z ;  /* 0x00000000000e7919 */ /* 0x000ee80000002300 */
[----:B------:R-:W4:Y:S01]  /*0120*/  S2UR UR6, SR_CTAID.X ;  /* 0x00000000000679c3 */ /* 0x000f220000002500 */
[----:B0-----:R-:W-:-:S04]  /*0130*/  IMAD R7, R3, UR10, RZ ;  /* 0x0000000a03077c24 */ /* 0x001fc8000f8e02ff */
[----:B------:R-:W-:Y:S02]  /*0140*/  IMAD R7, R2, UR11, R7 ;  /* 0x0000000b02077c24 */ /* 0x000fe4000f8e0207 */
[C---:B--2---:R-:W-:Y:S02]  /*0150*/  IMAD R12, R0.reuse, R12, R13 ;  /* 0x0000000c000c7224 */ /* 0x044fe400078e020d */
[----:B-----5:R-:W-:Y:S02]  /*0160*/  IMAD R9, R0, R9, RZ ;  /* 0x0000000900097224 */ /* 0x020fe400078e02ff */
[----:B------:R-:W-:Y:S02]  /*0170*/  IMAD.IADD R0, R5, 0x1, R7 ;  /* 0x0000000105007824 */ /* 0x000fe400078e0207 */
[----:B-1----:R-:W-:Y:S02]  /*0180*/  IMAD R11, R11, R16, UR7 ;  /* 0x000000070b0b7e24 */ /* 0x002fe4000f8e0210 */
[----:B---3--:R-:W-:-:S02]  /*0190*/  IMAD R12, R9, R14, R12 ;  /* 0x0000000e090c7224 */ /* 0x008fc400078e020c */
[----:B------:R-:W-:Y:S02]  /*01a0*/  IMAD R8, R9, R8, RZ ;  /* 0x0000000809087224 */ /* 0x000fe400078e02ff */
[----:B----4-:R-:W-:-:S04]  /*01b0*/  IMAD R11, R10, R11, UR6 ;  /* 0x000000060a0b7e24 */ /* 0x010fc8000f8e020b */
[----:B------:R-:W-:-:S04]  /*01c0*/  IMAD R11, R8, R11, R12 ;  /* 0x0000000b080b7224 */ /* 0x000fc800078e020c */
[----:B------:R-:W-:-:S04]  /*01d0*/  IMAD.WIDE.U32 R4, R4, R11, RZ ;  /* 0x0000000b04047225 */ /* 0x000fc800078e00ff */
[----:B------:R-:W-:Y:S01]  /*01e0*/  IMAD R11, R0, R11, RZ ;  /* 0x0000000b000b7224 */ /* 0x000fe200078e02ff */
[----:B------:R-:W-:-:S03]  /*01f0*/  ISETP.GE.U32.AND P1, PT, R4, UR8, PT ;  /* 0x0000000804007c0c */ /* 0x000fc6000bf26070 */
[----:B------:R-:W-:-:S05]  /*0200*/  IMAD.IADD R10, R5, 0x1, R11 ;  /* 0x00000001050a7824 */ /* 0x000fca00078e020b */
[----:B------:R-:W-:-:S04]  /*0210*/  ISETP.GE.AND.EX P1, PT, R10, UR9, PT, P1 ;  /* 0x000000090a007c0c */ /* 0x000fc8000bf26310 */
[----:B------:R-:W-:-:S13]  /*0220*/  ISETP.LT.OR.EX P0, PT, R3, RZ, P1, P0 ;  /* 0x000000ff0300720c */ /* 0x000fda0000f01700 */
[----:B------:R-:W-:Y:S05]  /*0230*/  @P0 EXIT ;  /* 0x000000000000094d */ /* 0x000fea0003800000 */
[----:B------:R-:W-:Y:S01]  /*0240*/  IMAD.MOV.U32 R19, RZ, RZ, R4 ;  /* 0x000000ffff137224 */ /* 0x000fe200078e0004 */
[----:B------:R-:W0:Y:S01]  /*0250*/  LDCU.64 UR8, c[0x0][0x380] ;  /* 0x00007000ff0877ac */ /* 0x000e220008000a00 */
[----:B------:R-:W-:Y:S02]  /*0260*/  IMAD.MOV.U32 R20, RZ, RZ, RZ ;  /* 0x000000ffff147224 */ /* 0x000fe400078e00ff */
[----:B------:R-:W-:-:S07]  /*0270*/  IMAD.MOV.U32 R18, RZ, RZ, RZ ;  /* 0x000000ffff127224 */ /* 0x000fce00078e00ff */
.L_x_10:
[----:B------:R-:W1:Y:S01]  /*0280*/  LDC.64 R2, c[0x0][0x398] ;  /* 0x0000e600ff027b82 */ /* 0x000e620000000a00 */
[----:B------:R-:W-:Y:S07]  /*0290*/  BSSY.RECONVERGENT B0, `(.L_x_0) ;  /* 0x0000044000007945 */ /* 0x000fee0003800200 */
[----:B------:R-:W2:Y:S01]  /*02a0*/  LDC.64 R4, c[0x0][0x390] ;  /* 0x0000e400ff047b82 */ /* 0x000ea20000000a00 */
[----:B-1----:R-:W-:-:S05]  /*02b0*/  IADD3 R11, P1, PT, R19, R2, RZ ;  /* 0x00000002130b7210 */ /* 0x002fca0007f3e0ff */
[----:B------:R-:W-:Y:S01]  /*02c0*/  IMAD.X R8, R10, 0x1, R3, P1 ;  /* 0x000000010a087824 */ /* 0x000fe200008e0603 */
[----:B--2---:R-:W-:-:S04]  /*02d0*/  ISETP.LT.U32.AND P0, PT, R11, R4, PT ;  /* 0x000000040b00720c */ /* 0x004fc80003f01070 */
[----:B------:R-:W-:-:S04]  /*02e0*/  ISETP.LT.AND.EX P0, PT, R8, R5, PT, P0 ;  /* 0x000000050800720c */ /* 0x000fc80003f01300 */
[----:B------:R-:W-:Y:S02]  /*02f0*/  SEL R6, R11, R4, P0 ;  /* 0x000000040b067207 */ /* 0x000fe40000000000 */
[----:B------:R-:W-:Y:S02]  /*0300*/  SEL R9, R8, R5, P0 ;  /* 0x0000000508097207 */ /* 0x000fe40000000000 */
[----:B------:R-:W-:-:S04]  /*0310*/  ISETP.GE.U32.AND P0, PT, R19, R6, PT ;  /* 0x000000061300720c */ /* 0x000fc80003f06070 */
[----:B------:R-:W-:-:S13]  /*0320*/  ISETP.GE.AND.EX P0, PT, R10, R9, PT, P0 ;  /* 0x000000090a00720c */ /* 0x000fda0003f06300 */
[----:B------:R-:W-:Y:S05]  /*0330*/  @P0 BRA `(.L_x_1) ;  /* 0x0000000000e40947 */ /* 0x000fea0003800000 */
[--C-:B------:R-:W-:Y:S01]  /*0340*/  SHF.R.S64 R0, R2, 0x1, R3.reuse ;  /* 0x0000000102007819 */ /* 0x100fe20000001003 */
[----:B------:R-:W1:Y:S01]  /*0350*/  LDCU.64 UR6, c[0x0][0x388] ;  /* 0x00007100ff0677ac */ /* 0x000e620008000a00 */
[----:B------:R-:W-:Y:S01]  /*0360*/  SHF.R.S32.HI R7, RZ, 0x1, R3 ;  /* 0x00000001ff077819 */ /* 0x000fe20000011403 */
[----:B------:R-:W-:Y:S01]  /*0370*/  IMAD.MOV.U32 R2, RZ, RZ, R10 ;  /* 0x000000ffff027224 */ /* 0x000fe200078e000a */
[----:B------:R-:W-:-:S05]  /*0380*/  IADD3 R3, P0, PT, R0, R19, RZ ;  /* 0x0000001300037210 */ /* 0x000fca0007f1e0ff */
[----:B------:R-:W-:Y:S01]  /*0390*/  IMAD.X R0, R7, 0x1, R10, P0 ;  /* 0x0000000107007824 */ /* 0x000fe200000e060a */
[----:B------:R-:W-:-:S04]  /*03a0*/  ISETP.LT.U32.AND P0, PT, R3, R4, PT ;  /* 0x000000040300720c */ /* 0x000fc80003f01070 */
[----:B------:R-:W-:-:S04]  /*03b0*/  ISETP.LT.AND.EX P0, PT, R0, R5, PT, P0 ;  /* 0x000000050000720c */ /* 0x000fc80003f01300 */
[----:B------:R-:W-:Y:S02]  /*03c0*/  SEL R4, R3, R4, P0 ;  /* 0x0000000403047207 */ /* 0x000fe40000000000 */
[----:B------:R-:W-:Y:S01]  /*03d0*/  SEL R7, R0, R5, P0 ;  /* 0x0000000500077207 */ /* 0x000fe20000000000 */
[----:B------:R-:W-:Y:S01]  /*03e0*/  IMAD.MOV.U32 R5, RZ, RZ, R19 ;  /* 0x000000ffff057224 */ /* 0x000fe200078e0013 */
[C---:B-1----:R-:W-:Y:S01]  /*03f0*/  LEA R12, P1, R19.reuse, UR6, 0x3 ;  /* 0x00000006130c7c11 */ /* 0x042fe2000f8218ff */
[----:B------:R-:W-:Y:S02]  /*0400*/  IMAD.MOV.U32 R3, RZ, RZ, R4 ;  /* 0x000000ffff037224 */ /* 0x000fe400078e0004 */
[----:B------:R-:W-:Y:S01]  /*0410*/  IMAD.MOV.U32 R0, RZ, RZ, R7 ;  /* 0x000000ffff007224 */ /* 0x000fe200078e0007 */
[----:B------:R-:W-:-:S09]  /*0420*/  LEA.HI.X R13, R19, UR7, R10, 0x3, P1 ;  /* 0x00000007130d7c11 */ /* 0x000fd200088f1c0a */
.L_x_9:
[----:B------:R-:W-:Y:S01]  /*0430*/  ISETP.GE.U32.AND P0, PT, R5, R4, PT ;  /* 0x000000040500720c */ /* 0x000fe20003f06070 */
[----:B------:R-:W-:Y:S03]  /*0440*/  BSSY.RECONVERGENT B1, `(.L_x_2) ;  /* 0x0000021000017945 */ /* 0x000fe60003800200 */
[----:B------:R-:W-:-:S13]  /*0450*/  ISETP.GE.AND.EX P0, PT, R2, R7, PT, P0 ;  /* 0x000000070200720c */ /* 0x000fda0003f06300 */
[----:B------:R-:W-:Y:S05]  /*0460*/  @!P0 BRA `(.L_x_3) ;  /* 0x0000000000108947 */ /* 0x000fea0003800000 */
[----:B0-----:R-:W-:-:S04]  /*0470*/  LEA R16, P0, R3, UR8, 0x3 ;  /* 0x0000000803107c11 */ /* 0x001fc8000f8018ff */
[----:B------:R-:W-:-:S06]  /*0480*/  LEA.HI.X R17, R3, UR9, R0, 0x3, P0 ;  /* 0x0000000903117c11 */ /* 0x000fcc00080f1c00 */
[----:B------:R-:W5:Y:S01]  /*0490*/  LDG.E.64 R16, desc[UR4][R16.64] ;  /* 0x0000000410107981 */ /* 0x000f62000c1e1b00 */
[----:B------:R-:W-:Y:S05]  /*04a0*/  BRA `(.L_x_4) ;  /* 0x00000000005c7947 */ /* 0x000fea0003800000 */
.L_x_3:
[----:B------:R-:W-:Y:S01]  /*04b0*/  ISETP.GE.U32.AND P0, PT, R3, R6, PT ;  /* 0x000000060300720c */ /* 0x000fe20003f06070 */
[----:B------:R-:W-:Y:S03]  /*04c0*/  BSSY.RELIABLE B2, `(.L_x_5) ;  /* 0x0000011000027945 */ /* 0x000fe60003800100 */
[----:B------:R-:W-:-:S13]  /*04d0*/  ISETP.GE.AND.EX P0, PT, R0, R9, PT, P0 ;  /* 0x000000090000720c */ /* 0x000fda0003f06300 */
[----:B------:R-:W-:Y:S05]  /*04e0*/  @!P0 BRA `(.L_x_6) ;  /* 0x0000000000108947 */ /* 0x000fea0003800000 */
[----:B0-----:R-:W-:-:S04]  /*04f0*/  LEA R14, P0, R5, UR8, 0x3 ;  /* 0x00000008050e7c11 */ /* 0x001fc8000f8018ff */
[----:B------:R-:W-:-:S06]  /*0500*/  LEA.HI.X R15, R5, UR9, R2, 0x3, P0 ;  /* 0x00000009050f7c11 */ /* 0x000fcc00080f1c02 */
[----:B------:R-:W5:Y:S01]  /*0510*/  LDG.E.64 R14, desc[UR4][R14.64] ;  /* 0x000000040e0e7981 */ /* 0x000f62000c1e1b00 */
[----:B------:R-:W-:Y:S05]  /*0520*/  BRA `(.L_x_7) ;  /* 0x0000000000287947 */ /* 0x000fea0003800000 */
.L_x_6:
[----:B0-----:R-:W-:Y:S02]  /*0530*/  LEA R14, P0, R5, UR8, 0x3 ;  /* 0x00000008050e7c11 */ /* 0x001fe4000f8018ff */
[----:B------:R-:W-:Y:S02]  /*0540*/  LEA R16, P1, R3, UR8, 0x3 ;  /* 0x0000000803107c11 */ /* 0x000fe4000f8218ff */
[----:B------:R-:W-:Y:S02]  /*0550*/  LEA.HI.X R15, R5, UR9, R2, 0x3, P0 ;  /* 0x00000009050f7c11 */ /* 0x000fe400080f1c02 */
[----:B------:R-:W-:-:S04]  /*0560*/  LEA.HI.X R17, R3, UR9, R0, 0x3, P1 ;  /* 0x0000000903117c11 */ /* 0x000fc800088f1c00 */
[----:B------:R-:W2:Y:S04]  /*0570*/  LDG.E.64 R14, desc[UR4][R14.64] ;  /* 0x000000040e0e7981 */ /* 0x000ea8000c1e1b00 */
[----:B------:R-:W2:Y:S02]  /*0580*/  LDG.E.64 R16, desc[UR4][R16.64] ;  /* 0x0000000410107981 */ /* 0x000ea4000c1e1b00 */
[----:B--2---:R-:W-:-:S04]  /*0590*/  ISETP.GE.U32.AND P0, PT, R14, R16, PT ;  /* 0x000000100e00720c */ /* 0x004fc80003f06070 */
[----:B------:R-:W-:-:S13]  /*05a0*/  ISETP.GE.AND.EX P0, PT, R15, R17, PT, P0 ;  /* 0x000000110f00720c */ /* 0x000fda0003f06300 */
[----:B------:R-:W-:Y:S05]  /*05b0*/  @P0 BREAK.RELIABLE B2 ;  /* 0x0000000000020942 */ /* 0x000fea0003800100 */
[----:B------:R-:W-:Y:S05]  /*05c0*/  @P0 BRA `(.L_x_4) ;  /* 0x0000000000140947 */ /* 0x000fea0003800000 */
.L_x_7:
[----:B------:R-:W-:Y:S05]  /*05d0*/  BSYNC.RELIABLE B2 ;  /* 0x0000000000027941 */ /* 0x000fea0003800100 */
.L_x_5:
[----:B-----5:R0:W-:Y:S01]  /*05e0*/  STG.E.64 desc[UR4][R12.64], R14 ;  /* 0x0000000e0c007986 */ /* 0x0201e2000c101b04 */
[----:B------:R-:W-:-:S05]  /*05f0*/  IADD3 R5, P0, PT, R5, 0x1, RZ ;  /* 0x0000000105057810 */ /* 0x000fca0007f1e0ff */
[----:B------:R-:W-:Y:S01]  /*0600*/  IMAD.X R2, RZ, RZ, R2, P0 ;  /* 0x000000ffff027224 */ /* 0x000fe200000e0602 */
[----:B------:R-:W-:Y:S07]  /*0610*/  BRA `(.L_x_8) ;  /* 0x00000000000c7947 */ /* 0x000fee0003800000 */
.L_x_4:
[----:B-----5:R1:W-:Y:S01]  /*0620*/  STG.E.64 desc[UR4][R12.64], R16 ;  /* 0x000000100c007986 */ /* 0x0203e2000c101b04 */
[----:B------:R-:W-:-:S05]  /*0630*/  IADD3 R3, P0, PT, R3, 0x1, RZ ;  /* 0x0000000103037810 */ /* 0x000fca0007f1e0ff */
[----:B------:R-:W-:-:S08]  /*0640*/  IMAD.X R0, RZ, RZ, R0, P0 ;  /* 0x000000ffff007224 */ /* 0x000fd000000e0600 */
.L_x_8:
[----:B------:R-:W-:Y:S05]  /*0650*/  BSYNC.RECONVERGENT B1 ;  /* 0x0000000000017941 */ /* 0x000fea0003800200 */
.L_x_2:
[----:B------:R-:W-:Y:S02]  /*0660*/  IADD3 R19, P0, PT, R19, 0x1, RZ ;  /* 0x0000000113137810 */ /* 0x000fe40007f1e0ff */
[----:B01----:R-:W-:-:S03]  /*0670*/  IADD3 R12, P1, PT, R12, 0x8, RZ ;  /* 0x000000080c0c7810 */ /* 0x003fc60007f3e0ff */
[----:B------:R-:W-:Y:S01]  /*0680*/  IMAD.X R10, RZ, RZ, R10, P0 ;  /* 0x000000ffff0a7224 */ /* 0x000fe200000e060a */
[----:B------:R-:W-:Y:S01]  /*0690*/  ISETP.GE.U32.AND P0, PT, R19, R6, PT ;  /* 0x000000061300720c */ /* 0x000fe20003f06070 */
[----:B------:R-:W-:-:S03]  /*06a0*/  IMAD.X R13, RZ, RZ, R13, P1 ;  /* 0x000000ffff0d7224 */ /* 0x000fc600008e060d */
[----:B------:R-:W-:-:S13]  /*06b0*/  ISETP.GE.AND.EX P0, PT, R10, R9, PT, P0 ;  /* 0x000000090a00720c */ /* 0x000fda0003f06300 */
[----:B------:R-:W-:Y:S05]  /*06c0*/  @!P0 BRA `(.L_x_9) ;  /* 0xfffffffc00588947 */ /* 0x000fea000383ffff */
.L_x_1:
[----:B0-----:R-:W-:Y:S05]  /*06d0*/  BSYNC.RECONVERGENT B0 ;  /* 0x0000000000007941 */ /* 0x001fea0003800200 */
.L_x_0:
[----:B------:R-:W0:Y:S01]  /*06e0*/  LDCU.64 UR6, c[0x0][0x3a0] ;  /* 0x00007400ff0677ac */ /* 0x000e220008000a00 */
[----:B------:R-:W-:Y:S01]  /*06f0*/  IADD3 R20, P0, PT, R20, 0x1, RZ ;  /* 0x0000000114147810 */ /* 0x000fe20007f1e0ff */
[----:B------:R-:W-:Y:S01]  /*0700*/  IMAD.MOV.U32 R19, RZ, RZ, R11 ;  /* 0x000000ffff137224 */ /* 0x000fe200078e000b */
[----:B------:R-:W1:Y:S01]  /*0710*/  LDCU.64 UR10, c[0x0][0x390] ;  /* 0x00007200ff0a77ac */ /* 0x000e620008000a00 */
[----:B------:R-:W-:Y:S02]  /*0720*/  IMAD.MOV.U32 R10, RZ, RZ, R8 ;  /* 0x000000ffff0a7224 */ /* 0x000fe400078e0008 */
[----:B------:R-:W-:Y:S01]  /*0730*/  IMAD.X R18, RZ, RZ, R18, P0 ;  /* 0x000000ffff127224 */ /* 0x000fe200000e0612 */
[----:B0-----:R-:W-:Y:S02]  /*0740*/  ISETP.GE.U32.AND P1, PT, R20, UR6, PT ;  /* 0x0000000614007c0c */ /* 0x001fe4000bf26070 */
[----:B-1----:R-:W-:Y:S02]  /*0750*/  ISETP.GE.U32.AND P0, PT, R11, UR10, PT ;  /* 0x0000000a0b007c0c */ /* 0x002fe4000bf06070 */
[----:B------:R-:W-:-:S02]  /*0760*/  ISETP.GE.AND.EX P1, PT, R18, UR7, PT, P1 ;  /* 0x0000000712007c0c */ /* 0x000fc4000bf26310 */
[----:B------:R-:W-:-:S13]  /*0770*/  ISETP.GE.AND.EX P0, PT, R8, UR11, PT, P0 ;  /* 0x0000000b08007c0c */ /* 0x000fda000bf06300 */
[----:B------:R-:W-:Y:S05]  /*0780*/  @!P1 BRA !P0, `(.L_x_10) ;  /* 0xfffffff800bc9947 */ /* 0x000fea000403ffff */
[----:B------:R-:W-:Y:S05]  /*0790*/  EXIT ;  /* 0x000000000000794d */ /* 0x000fea0003800000 */
.L_x_11:
[----:B------:R-:W-:-:S00]  /*07a0*/  BRA `(.L_x_11) ;  /* 0xfffffffc00fc7947 */ /* 0x000fc0000383ffff */
[----:B------:R-:W-:-:S00]  /*07b0*/  NOP ;  /* 0x0000000000007918 */ /* 0x000fc00000000000 */
        /* <DEDUP_REMOVED lines=12> */
.L_x_12:


//--------------------- .nv.shared.reserved.0     --------------------------
	.section	.nv.shared.reserved.0,"aw",@nobits
	.weak		__nv_reservedSMEM_offset_0_alias
	.size		__nv_reservedSMEM_offset_0_alias, 0, 64
	.other		__nv_reservedSMEM_offset_0_alias,@"STO_CUDA_RESERVED_SHARED STV_DEFAULT"
__nv_reservedSMEM_offset_0_alias:
	.zero		0
	.zero		64


//--------------------- .nv.constant0._Z13gpu_mergesortPlS_lllP4dim3S1_ --------------------------
	.section	.nv.constant0._Z13gpu_mergesortPlS_lllP4dim3S1_,"a",@progbits
	.sectionflags	@""
	.align	4
.nv.constant0._Z13gpu_mergesortPlS_lllP4dim3S1_:
	.zero		952


//--------------------- SYMBOLS --------------------------

	.type		.nv.reservedSmem.offset0,@object
	.size		.nv.reservedSmem.offset0,0x4
